	.headerflags	@"EF_CUDA_TEXMODE_UNIFIED EF_CUDA_64BIT_ADDRESS EF_CUDA_ACCELERATORS EF_CUDA_SM90 EF_CUDA_VIRTUAL_SM(EF_CUDA_SM90)"
	.elftype	@"ET_EXEC"


//--------------------- .nv.info                  --------------------------
	.section	.nv.info,"",@"SHT_CUDA_INFO"
	.align	4


	//----- nvinfo : EIATTR_REGCOUNT
	.align		4
        /*0000*/ 	.byte	0x04, 0x2f
        /*0002*/ 	.short	(.L_3 - .L_2)
	.align		4
.L_2:
        /*0004*/ 	.word	index@(triton_poi_fused__native_batch_norm_legit_no_training_27)
        /*0008*/ 	.word	0x00000018


	//----- nvinfo : EIATTR_MIN_STACK_SIZE
	.align		4
.L_3:
        /*000c*/ 	.byte	0x04, 0x12
        /*000e*/ 	.short	(.L_5 - .L_4)
	.align		4
.L_4:
        /*0010*/ 	.word	index@(triton_poi_fused__native_batch_norm_legit_no_training_27)
        /*0014*/ 	.word	0x00000000


	//----- nvinfo : EIATTR_FRAME_SIZE
	.align		4
.L_5:
        /*0018*/ 	.byte	0x04, 0x11
        /*001a*/ 	.short	(.L_7 - .L_6)
	.align		4
.L_6:
        /*001c*/ 	.word	index@(triton_poi_fused__native_batch_norm_legit_no_training_27)
        /*0020*/ 	.word	0x00000000


	//----- nvinfo : EIATTR_MIN_STACK_SIZE
	.align		4
.L_7:
        /*0024*/ 	.byte	0x04, 0x12
        /*0026*/ 	.short	(.L_9 - .L_8)
	.align		4
.L_8:
        /*0028*/ 	.word	index@(triton_poi_fused__native_batch_norm_legit_no_training_27)
        /*002c*/ 	.word	0x00000000
.L_9:


//--------------------- .nv.info.triton_poi_fused__native_batch_norm_legit_no_training_27 --------------------------
	.section	.nv.info.triton_poi_fused__native_batch_norm_legit_no_training_27,"",@"SHT_CUDA_INFO"
	.sectionflags	@""
	.align	4


	//----- nvinfo : EIATTR_CUDA_API_VERSION
	.align		4
        /*0000*/ 	.byte	0x04, 0x37
        /*0002*/ 	.short	(.L_11 - .L_10)
.L_10:
        /*0004*/ 	.word	0x0000007c


	//----- nvinfo : EIATTR_KPARAM_INFO
	.align		4
.L_11:
        /*0008*/ 	.byte	0x04, 0x17
        /*000a*/ 	.short	(.L_13 - .L_12)
.L_12:
        /*000c*/ 	.word	0x00000000
        /*0010*/ 	.short	0x0006
        /*0012*/ 	.short	0x0030
        /*0014*/ 	.byte	0x00, 0xf0, 0x11, 0x00


	//----- nvinfo : EIATTR_KPARAM_INFO
	.align		4
.L_13:
        /*0018*/ 	.byte	0x04, 0x17
        /*001a*/ 	.short	(.L_15 - .L_14)
.L_14:
        /*001c*/ 	.word	0x00000000
        /*0020*/ 	.short	0x0005
        /*0022*/ 	.short	0x0028
        /*0024*/ 	.byte	0x00, 0xf4, 0x21, 0x00


	//----- nvinfo : EIATTR_KPARAM_INFO
	.align		4
.L_15:
        /*0028*/ 	.byte	0x04, 0x17
        /*002a*/ 	.short	(.L_17 - .L_16)
.L_16:
        /*002c*/ 	.word	0x00000000
        /*0030*/ 	.short	0x0004
        /*0032*/ 	.short	0x0020
        /*0034*/ 	.byte	0x00, 0xf4, 0x21, 0x00


	//----- nvinfo : EIATTR_KPARAM_INFO
	.align		4
.L_17:
        /*0038*/ 	.byte	0x04, 0x17
        /*003a*/ 	.short	(.L_19 - .L_18)
.L_18:
        /*003c*/ 	.word	0x00000000
        /*0040*/ 	.short	0x0003
        /*0042*/ 	.short	0x0018
        /*0044*/ 	.byte	0x00, 0xf4, 0x21, 0x00


	//----- nvinfo : EIATTR_KPARAM_INFO
	.align		4
.L_19:
        /*0048*/ 	.byte	0x04, 0x17
        /*004a*/ 	.short	(.L_21 - .L_20)
.L_20:
        /*004c*/ 	.word	0x00000000
        /*0050*/ 	.short	0x0002
        /*0052*/ 	.short	0x0010
        /*0054*/ 	.byte	0x00, 0xf4, 0x21, 0x00


	//----- nvinfo : EIATTR_KPARAM_INFO
	.align		4
.L_21:
        /*0058*/ 	.byte	0x04, 0x17
        /*005a*/ 	.short	(.L_23 - .L_22)
.L_22:
        /*005c*/ 	.word	0x00000000
        /*0060*/ 	.short	0x0001
        /*0062*/ 	.short	0x0008
        /*0064*/ 	.byte	0x00, 0xf4, 0x21, 0x00


	//----- nvinfo : EIATTR_KPARAM_INFO
	.align		4
.L_23:
        /*0068*/ 	.byte	0x04, 0x17
        /*006a*/ 	.short	(.L_25 - .L_24)
.L_24:
        /*006c*/ 	.word	0x00000000
        /*0070*/ 	.short	0x0000
        /*0072*/ 	.short	0x0000
        /*0074*/ 	.byte	0x00, 0xf4, 0x21, 0x00


	//----- nvinfo : EIATTR_SPARSE_MMA_MASK
	.align		4
.L_25:
        /*0078*/ 	.byte	0x03, 0x50
        /*007a*/ 	.short	0x0000


	//----- nvinfo : EIATTR_MAXREG_COUNT
	.align		4
        /*007c*/ 	.byte	0x03, 0x1b
        /*007e*/ 	.short	0x00ff


	//----- nvinfo : EIATTR_EXIT_INSTR_OFFSETS
	.align		4
        /*0080*/ 	.byte	0x04, 0x1c
        /*0082*/ 	.short	(.L_27 - .L_26)


	//   ....[0]....
.L_26:
        /*0084*/ 	.word	0x000003e0


	//   ....[1]....
        /*0088*/ 	.word	0x00000400


	//----- nvinfo : EIATTR_REQNTID
	.align		4
.L_27:
        /*008c*/ 	.byte	0x04, 0x10
        /*008e*/ 	.short	(.L_29 - .L_28)
.L_28:
        /*0090*/ 	.word	0x00000080
        /*0094*/ 	.word	0x00000001
        /*0098*/ 	.word	0x00000001


	//----- nvinfo : EIATTR_CBANK_PARAM_SIZE
	.align		4
.L_29:
        /*009c*/ 	.byte	0x03, 0x19
        /*009e*/ 	.short	0x0034


	//----- nvinfo : EIATTR_PARAM_CBANK
	.align		4
        /*00a0*/ 	.byte	0x04, 0x0a
        /*00a2*/ 	.short	(.L_31 - .L_30)
	.align		4
.L_30:
        /*00a4*/ 	.word	index@(.nv.constant0.triton_poi_fused__native_batch_norm_legit_no_training_27)
        /*00a8*/ 	.short	0x0210
        /*00aa*/ 	.short	0x0034


	//----- nvinfo : EIATTR_SW_WAR
	.align		4
.L_31:
        /*00ac*/ 	.byte	0x04, 0x36
        /*00ae*/ 	.short	(.L_33 - .L_32)
.L_32:
        /*00b0*/ 	.word	0x00000008
.L_33:


//--------------------- .nv.callgraph             --------------------------
	.section	.nv.callgraph,"",@"SHT_CUDA_CALLGRAPH"
	.align	4
	.sectionentsize	8
	.align		4
        /*0000*/ 	.word	0x00000000
	.align		4
        /*0004*/ 	.word	0xffffffff
	.align		4
        /*0008*/ 	.word	0x00000000
	.align		4
        /*000c*/ 	.word	0xfffffffe
	.align		4
        /*0010*/ 	.word	0x00000000
	.align		4
        /*0014*/ 	.word	0xfffffffd
	.align		4
        /*0018*/ 	.word	0x00000000
	.align		4
        /*001c*/ 	.word	0xfffffffc


//--------------------- .nv.constant4             --------------------------
	.section	.nv.constant4,"a",@progbits
	.align	8
	.align		8
.nv.constant4:
        /*0000*/ 	.dword	_$_str
	.align		8
        /*0008*/ 	.dword	_$_str_$_2


//--------------------- .text.triton_poi_fused__native_batch_norm_legit_no_training_27 --------------------------
	.section	.text.triton_poi_fused__native_batch_norm_legit_no_training_27,"ax",@progbits
	.align	128
        .global         triton_poi_fused__native_batch_norm_legit_no_training_27
        .type           triton_poi_fused__native_batch_norm_legit_no_training_27,@function
        .size           triton_poi_fused__native_batch_norm_legit_no_training_27,(.L_x_1 - triton_poi_fused__native_batch_norm_legit_no_training_27)
        .other          triton_poi_fused__native_batch_norm_legit_no_training_27,@"STO_CUDA_ENTRY STV_DEFAULT"
triton_poi_fused__native_batch_norm_legit_no_training_27:
.text.triton_poi_fused__native_batch_norm_legit_no_training_27:
[----:B------:R-:W0:Y:S01]  /*0000*/  LDC R1, c[0x0][0x28] ;  /* 0x00000a00ff017b82 */ /* 0x000e220000000800 */
[----:B------:R-:W1:Y:S01]  /*0010*/  S2R R0, SR_TID.X ;  /* 0x0000000000007919 */ /* 0x000e620000002100 */
[----:B------:R-:W-:-:S06]  /*0020*/  HFMA2.MMA R2, -RZ, RZ, 0, 0 ;  /* 0x00000000ff027435 */ /* 0x000fcc00000001ff */
[----:B------:R-:W2:Y:S01]  /*0030*/  LDC.64 R10, c[0x0][0x220] ;  /* 0x00008800ff0a7b82 */ /* 0x000ea20000000a00 */
[----:B------:R-:W-:Y:S01]  /*0040*/  ULDC.64 UR4, c[0x0][0x208] ;  /* 0x0000820000047ab9 */ /* 0x000fe20000000a00 */
[----:B------:R-:W3:Y:S06]  /*0050*/  S2R R3, SR_CTAID.X ;  /* 0x0000000000037919 */ /* 0x000eec0000002500 */
[----:B------:R-:W4:Y:S08]  /*0060*/  LDC.64 R14, c[0x0][0x210] ;  /* 0x00008400ff0e7b82 */ /* 0x000f300000000a00 */
[----:B------:R-:W5:Y:S08]  /*0070*/  LDC.64 R16, c[0x0][0x218] ;  /* 0x00008600ff107b82 */ /* 0x000f700000000a00 */
[----:B------:R-:W5:Y:S01]  /*0080*/  LDC.64 R18, c[0x0][0x228] ;  /* 0x00008a00ff127b82 */ /* 0x000f620000000a00 */
[----:B-1----:R-:W-:-:S07]  /*0090*/  SHF.L.U32 R0, R0, 0x1, RZ ;  /* 0x0000000100007819 */ /* 0x002fce00000006ff */
[----:B------:R-:W1:Y:S01]  /*00a0*/  LDC.64 R20, c[0x0][0x230] ;  /* 0x00008c00ff147b82 */ /* 0x000e620000000a00 */
[----:B------:R-:W-:-:S04]  /*00b0*/  LOP3.LUT R0, R0, 0xfe, RZ, 0xc0, !PT ;  /* 0x000000fe00007812 */ /* 0x000fc800078ec0ff */
[----:B---3--:R-:W-:-:S04]  /*00c0*/  LEA R3, R3, R0, 0x8 ;  /* 0x0000000003037211 */ /* 0x008fc800078e40ff */
[C---:B------:R-:W-:Y:S01]  /*00d0*/  ISETP.GE.AND P4, PT, R3.reuse, 0x1e00, PT ;  /* 0x00001e000300780c */ /* 0x040fe20003f86270 */
[----:B------:R-:W-:-:S05]  /*00e0*/  IMAD.HI R0, R3, -0x77777777, R2 ;  /* 0x8888888903007827 */ /* 0x000fca00078e0202 */
[----:B------:R-:W-:-:S04]  /*00f0*/  SHF.R.U32.HI R5, RZ, 0x1f, R0 ;  /* 0x0000001fff057819 */ /* 0x000fc80000011600 */
[----:B------:R-:W-:-:S05]  /*0100*/  LEA.HI.SX32 R5, R0, R5, 0x1a ;  /* 0x0000000500057211 */ /* 0x000fca00078fd2ff */
[----:B------:R-:W-:Y:S01]  /*0110*/  IMAD R13, R5, -0x78, R3 ;  /* 0xffffff88050d7824 */ /* 0x000fe200078e0203 */
[----:B------:R-:W-:-:S03]  /*0120*/  CS2R R4, SRZ ;  /* 0x0000000000047805 */ /* 0x000fc6000001ff00 */
[----:B--2---:R-:W-:-:S05]  /*0130*/  IMAD.WIDE R10, R13, 0x4, R10 ;  /* 0x000000040d0a7825 */ /* 0x004fca00078e020a */
[----:B------:R2:W3:Y:S01]  /*0140*/  @!P4 LDG.E.EL.64 R4, desc[UR4][R10.64] ;  /* 0x000000040a04c981 */ /* 0x0004e2000c2e1b00 */
[----:B------:R-:W-:Y:S02]  /*0150*/  CS2R R6, SRZ ;  /* 0x0000000000067805 */ /* 0x000fe4000001ff00 */
[----:B------:R-:W-:Y:S01]  /*0160*/  CS2R R8, SRZ ;  /* 0x0000000000087805 */ /* 0x000fe2000001ff00 */
[----:B----4-:R-:W-:-:S04]  /*0170*/  IMAD.WIDE R14, R3, 0x4, R14 ;  /* 0x00000004030e7825 */ /* 0x010fc800078e020e */
[C---:B-----5:R-:W-:Y:S01]  /*0180*/  IMAD.WIDE R16, R13.reuse, 0x4, R16 ;  /* 0x000000040d107825 */ /* 0x060fe200078e0210 */
[----:B------:R-:W4:Y:S01]  /*0190*/  @!P4 LDG.E.64 R6, desc[UR4][R14.64] ;  /* 0x000000040e06c981 */ /* 0x000f22000c1e1b00 */
[----:B--2---:R-:W-:Y:S02]  /*01a0*/  CS2R R10, SRZ ;  /* 0x00000000000a7805 */ /* 0x004fe4000001ff00 */
[C---:B0-----:R-:W-:Y:S01]  /*01b0*/  IMAD.WIDE R18, R13.reuse, 0x4, R18 ;  /* 0x000000040d127825 */ /* 0x041fe200078e0212 */
[----:B------:R0:W4:Y:S03]  /*01c0*/  @!P4 LDG.E.EL.64 R8, desc[UR4][R16.64] ;  /* 0x000000041008c981 */ /* 0x000126000c2e1b00 */
[----:B-1----:R-:W-:Y:S01]  /*01d0*/  IMAD.WIDE R20, R13, 0x4, R20 ;  /* 0x000000040d147825 */ /* 0x002fe200078e0214 */
[----:B------:R-:W-:-:S04]  /*01e0*/  CS2R R12, SRZ ;  /* 0x00000000000c7805 */ /* 0x000fc8000001ff00 */
[----:B------:R-:W2:Y:S04]  /*01f0*/  @!P4 LDG.E.EL.64 R10, desc[UR4][R20.64] ;  /* 0x00000004140ac981 */ /* 0x000ea8000c2e1b00 */
[----:B------:R-:W2:Y:S01]  /*0200*/  @!P4 LDG.E.EL.64 R12, desc[UR4][R18.64] ;  /* 0x00000004120cc981 */ /* 0x000ea2000c2e1b00 */
[----:B0-----:R-:W-:Y:S01]  /*0210*/  MOV R17, 0x3e800000 ;  /* 0x3e80000000117802 */ /* 0x001fe20000000f00 */
[----:B---3--:R-:W-:Y:S01]  /*0220*/  FADD R4, R4, 9.9999997473787516356e-06 ;  /* 0x3727c5ac04047421 */ /* 0x008fe20000000000 */
[----:B------:R-:W-:-:S03]  /*0230*/  FADD R0, R5, 9.9999997473787516356e-06 ;  /* 0x3727c5ac05007421 */ /* 0x000fc60000000000 */
[----:B------:R0:W1:Y:S08]  /*0240*/  MUFU.SQRT R2, R4 ;  /* 0x0000000400027308 */ /* 0x0000700000002000 */
[----:B------:R-:W3:Y:S01]  /*0250*/  MUFU.SQRT R14, R0 ;  /* 0x00000000000e7308 */ /* 0x000ee20000002000 */
[----:B0-----:R-:W0:Y:S01]  /*0260*/  LDC.64 R4, c[0x0][0x238] ;  /* 0x00008e00ff047b82 */ /* 0x001e220000000a00 */
[----:B-1----:R-:W-:-:S02]  /*0270*/  FSETP.GT.AND P0, PT, R2, 8.50705917302346158658e+37, PT ;  /* 0x7e8000000200780b */ /* 0x002fc40003f04000 */
[----:B------:R-:W-:Y:S02]  /*0280*/  FSETP.GEU.AND P2, PT, R2, 1.175494350822287508e-38, PT ;  /* 0x008000000200780b */ /* 0x000fe40003f4e000 */
[C---:B---3--:R-:W-:Y:S02]  /*0290*/  FSETP.GT.AND P1, PT, R14.reuse, 8.50705917302346158658e+37, PT ;  /* 0x7e8000000e00780b */ /* 0x048fe40003f24000 */
[----:B------:R-:W-:-:S07]  /*02a0*/  FSETP.GEU.AND P3, PT, R14, 1.175494350822287508e-38, PT ;  /* 0x008000000e00780b */ /* 0x000fce0003f6e000 */
[----:B------:R-:W-:-:S04]  /*02b0*/  @P0 FMUL R2, R2, 0.25 ;  /* 0x3e80000002020820 */ /* 0x000fc80000400000 */
[----:B------:R-:W-:Y:S01]  /*02c0*/  @!P2 FMUL R2, R2, 16777216 ;  /* 0x4b8000000202a820 */ /* 0x000fe20000400000 */
[----:B------:R-:W-:-:S04]  /*02d0*/  @P1 FMUL R14, R14, 0.25 ;  /* 0x3e8000000e0e1820 */ /* 0x000fc80000400000 */
[----:B------:R-:W-:Y:S01]  /*02e0*/  @!P3 FMUL R14, R14, 16777216 ;  /* 0x4b8000000e0eb820 */ /* 0x000fe20000400000 */
[----:B------:R-:W1:Y:S01]  /*02f0*/  MUFU.RCP R2, R2 ;  /* 0x0000000200027308 */ /* 0x000e620000001000 */
[----:B------:R-:W-:-:S07]  /*0300*/  FSEL R15, R17, 1, P0 ;  /* 0x3f800000110f7808 */ /* 0x000fce0000000000 */
[----:B------:R-:W3:Y:S01]  /*0310*/  MUFU.RCP R14, R14 ;  /* 0x0000000e000e7308 */ /* 0x000ee20000001000 */
[----:B------:R-:W-:Y:S01]  /*0320*/  FSEL R17, R17, 1, P1 ;  /* 0x3f80000011117808 */ /* 0x000fe20000800000 */
[----:B------:R-:W-:-:S04]  /*0330*/  @!P2 FMUL R15, R15, 16777216 ;  /* 0x4b8000000f0fa820 */ /* 0x000fc80000400000 */
[----:B------:R-:W-:Y:S01]  /*0340*/  @!P3 FMUL R17, R17, 16777216 ;  /* 0x4b8000001111b820 */ /* 0x000fe20000400000 */
[----:B----4-:R-:W-:Y:S01]  /*0350*/  FADD R7, -R9, R7 ;  /* 0x0000000709077221 */ /* 0x010fe20000000100 */
[----:B------:R-:W-:Y:S01]  /*0360*/  FADD R6, -R8, R6 ;  /* 0x0000000608067221 */ /* 0x000fe20000000100 */
[----:B-1----:R-:W-:Y:S01]  /*0370*/  FMUL R15, R2, R15 ;  /* 0x0000000f020f7220 */ /* 0x002fe20000400000 */
[----:B---3--:R-:W-:-:S03]  /*0380*/  FMUL R0, R14, R17 ;  /* 0x000000110e007220 */ /* 0x008fc60000400000 */
[----:B------:R-:W-:Y:S01]  /*0390*/  FMUL R15, R6, R15 ;  /* 0x0000000f060f7220 */ /* 0x000fe20000400000 */
[----:B------:R-:W-:Y:S01]  /*03a0*/  FMUL R0, R7, R0 ;  /* 0x0000000007007220 */ /* 0x000fe20000400000 */
[----:B0-----:R-:W-:-:S04]  /*03b0*/  IMAD.WIDE R4, R3, 0x4, R4 ;  /* 0x0000000403047825 */ /* 0x001fc800078e0204 */
[----:B--2---:R-:W-:Y:S01]  /*03c0*/  FFMA R10, R15, R12, R10 ;  /* 0x0000000c0f0a7223 */ /* 0x004fe2000000000a */
[----:B------:R-:W-:Y:S01]  /*03d0*/  FFMA R11, R0, R13, R11 ;  /* 0x0000000d000b7223 */ /* 0x000fe2000000000b */
[----:B------:R-:W-:Y:S06]  /*03e0*/  @P4 EXIT ;  /* 0x000000000000494d */ /* 0x000fec0003800000 */
[----:B------:R-:W-:Y:S01]  /*03f0*/  STG.E.64 desc[UR4][R4.64], R10 ;  /* 0x0000000a04007986 */ /* 0x000fe2000c101b04 */
[----:B------:R-:W-:Y:S05]  /*0400*/  EXIT ;  /* 0x000000000000794d */ /* 0x000fea0003800000 */
.L_x_0:
[----:B------:R-:W-:-:S00]  /*0410*/  BRA `(.L_x_0) ;  /* 0xfffffffc00fc7947 */ /* 0x000fc0000383ffff */
[----:B------:R-:W-:-:S00]  /*0420*/  NOP ;  /* 0x0000000000007918 */ /* 0x000fc00000000000 */
        /* <DEDUP_REMOVED lines=13> */
.L_x_1:


//--------------------- .nv.global.init           --------------------------
	.section	.nv.global.init,"aw",@progbits
.nv.global.init:
	.type		_$_str,@object
	.size		_$_str,(_$_str_$_2 - _$_str)
_$_str:
        /*0000*/ 	.byte	0x5f, 0x5f, 0x43, 0x55, 0x44, 0x41, 0x5f, 0x46, 0x54, 0x5a, 0x00
	.type		_$_str_$_2,@object
	.size		_$_str_$_2,(.L_1 - _$_str_$_2)
_$_str_$_2:
        /*000b*/ 	.byte	0x5f, 0x5f, 0x43, 0x55, 0x44, 0x41, 0x5f, 0x50, 0x52, 0x45, 0x43, 0x5f, 0x53, 0x51, 0x52, 0x54
        /*001b*/ 	.byte	0x00
.L_1:


//--------------------- .nv.constant0.triton_poi_fused__native_batch_norm_legit_no_training_27 --------------------------
	.section	.nv.constant0.triton_poi_fused__native_batch_norm_legit_no_training_27,"a",@progbits
	.sectionflags	@""
	.align	4
.nv.constant0.triton_poi_fused__native_batch_norm_legit_no_training_27:
	.zero		580
